	.headerflags	@"EF_CUDA_TEXMODE_UNIFIED EF_CUDA_64BIT_ADDRESS EF_CUDA_SM86 EF_CUDA_VIRTUAL_SM(EF_CUDA_SM86)"
	.elftype	@"ET_EXEC"


//--------------------- .nv.info                  --------------------------
	.section	.nv.info,"",@"SHT_CUDA_INFO"
	.align	4


	//----- nvinfo : EIATTR_REGCOUNT
	.align		4
        /*0000*/ 	.byte	0x04, 0x2f
        /*0002*/ 	.short	(.L_1 - .L_0)
	.align		4
.L_0:
        /*0004*/ 	.word	index@(triton_poi_fused_mul_sigmoid_4)
        /*0008*/ 	.word	0x0000000e


	//----- nvinfo : EIATTR_MIN_STACK_SIZE
	.align		4
.L_1:
        /*000c*/ 	.byte	0x04, 0x12
        /*000e*/ 	.short	(.L_3 - .L_2)
	.align		4
.L_2:
        /*0010*/ 	.word	index@(triton_poi_fused_mul_sigmoid_4)
        /*0014*/ 	.word	0x00000000


	//----- nvinfo : EIATTR_FRAME_SIZE
	.align		4
.L_3:
        /*0018*/ 	.byte	0x04, 0x11
        /*001a*/ 	.short	(.L_5 - .L_4)
	.align		4
.L_4:
        /*001c*/ 	.word	index@(triton_poi_fused_mul_sigmoid_4)
        /*0020*/ 	.word	0x00000000


	//----- nvinfo : EIATTR_MIN_STACK_SIZE
	.align		4
.L_5:
        /*0024*/ 	.byte	0x04, 0x12
        /*0026*/ 	.short	(.L_7 - .L_6)
	.align		4
.L_6:
        /*0028*/ 	.word	index@(triton_poi_fused_mul_sigmoid_4)
        /*002c*/ 	.word	0x00000000
.L_7:


//--------------------- .nv.info.triton_poi_fused_mul_sigmoid_4 --------------------------
	.section	.nv.info.triton_poi_fused_mul_sigmoid_4,"",@"SHT_CUDA_INFO"
	.sectionflags	@""
	.align	4


	//----- nvinfo : EIATTR_CUDA_API_VERSION
	.align		4
        /*0000*/ 	.byte	0x04, 0x37
        /*0002*/ 	.short	(.L_9 - .L_8)
.L_8:
        /*0004*/ 	.word	0x0000007c


	//----- nvinfo : EIATTR_SW2861232_WAR
	.align		4
.L_9:
        /*0008*/ 	.byte	0x01, 0x35
	.zero		2


	//----- nvinfo : EIATTR_PARAM_CBANK
	.align		4
        /*000c*/ 	.byte	0x04, 0x0a
        /*000e*/ 	.short	(.L_11 - .L_10)
	.align		4
.L_10:
        /*0010*/ 	.word	index@(.nv.constant0.triton_poi_fused_mul_sigmoid_4)
        /*0014*/ 	.short	0x0160
        /*0016*/ 	.short	0x0020


	//----- nvinfo : EIATTR_CBANK_PARAM_SIZE
	.align		4
.L_11:
        /*0018*/ 	.byte	0x03, 0x19
        /*001a*/ 	.short	0x0020


	//----- nvinfo : EIATTR_KPARAM_INFO
	.align		4
        /*001c*/ 	.byte	0x04, 0x17
        /*001e*/ 	.short	(.L_13 - .L_12)
.L_12:
        /*0020*/ 	.word	0x00000000
        /*0024*/ 	.short	0x0003
        /*0026*/ 	.short	0x0018
        /*0028*/ 	.byte	0x00, 0xf4, 0x21, 0x00


	//----- nvinfo : EIATTR_KPARAM_INFO
	.align		4
.L_13:
        /*002c*/ 	.byte	0x04, 0x17
        /*002e*/ 	.short	(.L_15 - .L_14)
.L_14:
        /*0030*/ 	.word	0x00000000
        /*0034*/ 	.short	0x0002
        /*0036*/ 	.short	0x0010
        /*0038*/ 	.byte	0x00, 0xf0, 0x11, 0x00


	//----- nvinfo : EIATTR_KPARAM_INFO
	.align		4
.L_15:
        /*003c*/ 	.byte	0x04, 0x17
        /*003e*/ 	.short	(.L_17 - .L_16)
.L_16:
        /*0040*/ 	.word	0x00000000
        /*0044*/ 	.short	0x0001
        /*0046*/ 	.short	0x0008
        /*0048*/ 	.byte	0x00, 0xf4, 0x21, 0x00


	//----- nvinfo : EIATTR_KPARAM_INFO
	.align		4
.L_17:
        /*004c*/ 	.byte	0x04, 0x17
        /*004e*/ 	.short	(.L_19 - .L_18)
.L_18:
        /*0050*/ 	.word	0x00000000
        /*0054*/ 	.short	0x0000
        /*0056*/ 	.short	0x0000
        /*0058*/ 	.byte	0x00, 0xf4, 0x21, 0x00


	//----- nvinfo : EIATTR_MAXREG_COUNT
	.align		4
.L_19:
        /*005c*/ 	.byte	0x03, 0x1b
        /*005e*/ 	.short	0x00ff


	//----- nvinfo : EIATTR_EXIT_INSTR_OFFSETS
	.align		4
        /*0060*/ 	.byte	0x04, 0x1c
        /*0062*/ 	.short	(.L_21 - .L_20)


	//   ....[0]....
.L_20:
        /*0064*/ 	.word	0x00000370


	//   ....[1]....
        /*0068*/ 	.word	0x00000390


	//----- nvinfo : EIATTR_REQNTID
	.align		4
.L_21:
        /*006c*/ 	.byte	0x04, 0x10
        /*006e*/ 	.short	(.L_23 - .L_22)
.L_22:
        /*0070*/ 	.word	0x00000100
        /*0074*/ 	.word	0x00000001
        /*0078*/ 	.word	0x00000001
.L_23:


//--------------------- .nv.callgraph             --------------------------
	.section	.nv.callgraph,"",@"SHT_CUDA_CALLGRAPH"
	.align	4
	.sectionentsize	8
	.align		4
        /*0000*/ 	.word	0x00000000
	.align		4
        /*0004*/ 	.word	0xffffffff
	.align		4
        /*0008*/ 	.word	0x00000000
	.align		4
        /*000c*/ 	.word	0xfffffffe
	.align		4
        /*0010*/ 	.word	0x00000000
	.align		4
        /*0014*/ 	.word	0xfffffffd
	.align		4
        /*0018*/ 	.word	0x00000000
	.align		4
        /*001c*/ 	.word	0xfffffffc


//--------------------- .nv.rel.action            --------------------------
	.section	.nv.rel.action,"",@"SHT_CUDA_RELOCINFO"
	.align	8
	.sectionentsize	8
        /*0000*/ 	.byte	0x73, 0x00, 0x00, 0x00, 0x00, 0x00, 0x00, 0x00, 0x00, 0x00, 0x00, 0x11, 0x25, 0x00, 0x05, 0x36


//--------------------- .nv.constant0.triton_poi_fused_mul_sigmoid_4 --------------------------
	.section	.nv.constant0.triton_poi_fused_mul_sigmoid_4,"a",@progbits
	.sectionflags	@""
	.align	4
.nv.constant0.triton_poi_fused_mul_sigmoid_4:
	.zero		384


//--------------------- .text.triton_poi_fused_mul_sigmoid_4 --------------------------
	.section	.text.triton_poi_fused_mul_sigmoid_4,"ax",@progbits
	.sectioninfo	@"SHI_REGISTERS=14"
	.align	128
        .global         triton_poi_fused_mul_sigmoid_4
        .type           triton_poi_fused_mul_sigmoid_4,@function
        .size           triton_poi_fused_mul_sigmoid_4,(.L_x_1 - triton_poi_fused_mul_sigmoid_4)
        .other          triton_poi_fused_mul_sigmoid_4,@"STO_CUDA_ENTRY STV_DEFAULT"
triton_poi_fused_mul_sigmoid_4:
.text.triton_poi_fused_mul_sigmoid_4:
[----:B------:R-:W-:Y:S02]  /*0000*/  MOV R1, c[0x0][0x28] ;  /* 0x00000a0000017a02 */ /* 0x000fe40000000f00 */
[----:B------:R-:W0:Y:S01]  /*0010*/  S2R R0, SR_TID.X ;  /* 0x0000000000007919 */ /* 0x000e220000002100 */
[----:B------:R-:W-:Y:S01]  /*0020*/  MOV R6, 0x2 ;  /* 0x0000000200067802 */ /* 0x000fe20000000f00 */
[----:B------:R-:W-:Y:S02]  /*0030*/  ULDC.64 UR4, c[0x0][0x118] ;  /* 0x0000460000047ab9 */ /* 0x000fe40000000a00 */
[----:B------:R-:W1:Y:S01]  /*0040*/  S2R R3, SR_CTAID.X ;  /* 0x0000000000037919 */ /* 0x000e620000002500 */
[----:B0-----:R-:W-:-:S04]  /*0050*/  SHF.L.U32 R0, R0, 0x1, RZ ;  /* 0x0000000100007819 */ /* 0x001fc800000006ff */
[----:B------:R-:W-:-:S04]  /*0060*/  LOP3.LUT R0, R0, 0x1fe, RZ, 0xc0, !PT ;  /* 0x000001fe00007812 */ /* 0x000fc800078ec0ff */
[----:B-1----:R-:W-:-:S04]  /*0070*/  LEA R0, R3, R0, 0x9 ;  /* 0x0000000003007211 */ /* 0x002fc800078e48ff */
[C---:B------:R-:W-:Y:S01]  /*0080*/  ISETP.GE.AND P0, PT, R0.reuse, 0x39c00, PT ;  /* 0x00039c000000780c */ /* 0x040fe20003f06270 */
[----:B------:R-:W-:-:S04]  /*0090*/  IMAD.HI R2, R0, 0x2aaaaaab, RZ ;  /* 0x2aaaaaab00027827 */ /* 0x000fc800078e02ff */
[----:B------:R-:W-:Y:S01]  /*00a0*/  IMAD.WIDE R4, R0, R6, c[0x0][0x160] ;  /* 0x0000580000047625 */ /* 0x000fe200078e0206 */
[----:B------:R-:W-:-:S04]  /*00b0*/  SHF.R.U32.HI R3, RZ, 0x1f, R2 ;  /* 0x0000001fff037819 */ /* 0x000fc80000011602 */
[----:B------:R-:W-:Y:S02]  /*00c0*/  LEA.HI R3, R2, R3, RZ, 0x17 ;  /* 0x0000000302037211 */ /* 0x000fe400078fb8ff */
[----:B------:R-:W-:-:S03]  /*00d0*/  MOV R2, RZ ;  /* 0x000000ff00027202 */ /* 0x000fc60000000f00 */
[----:B------:R-:W-:Y:S01]  /*00e0*/  IMAD R3, R3, -0xc00, R0 ;  /* 0xfffff40003037824 */ /* 0x000fe200078e0200 */
[----:B------:R-:W-:Y:S02]  /*00f0*/  MOV R0, RZ ;  /* 0x000000ff00007202 */ /* 0x000fe40000000f00 */
[----:B------:R-:W2:Y:S01]  /*0100*/  @!P0 LDG.E R2, [R4.64] ;  /* 0x0000000404028981 */ /* 0x000ea2000c1e1900 */
[----:B------:R-:W-:-:S05]  /*0110*/  IMAD.WIDE R6, R3, R6, c[0x0][0x168] ;  /* 0x00005a0003067625 */ /* 0x000fca00078e0206 */
[----:B------:R-:W3:Y:S01]  /*0120*/  @!P0 LDG.E.EL R0, [R6.64] ;  /* 0x0000000406008981 */ /* 0x000ee2000c2e1900 */
[C---:B--2---:R-:W-:Y:S02]  /*0130*/  PRMT R3, R2.reuse, 0x7632, R3 ;  /* 0x0000763202037816 */ /* 0x044fe40000000003 */
[----:B------:R-:W-:Y:S02]  /*0140*/  SHF.L.U32 R2, R2, 0x10, RZ ;  /* 0x0000001002027819 */ /* 0x000fe400000006ff */
[C---:B---3--:R-:W-:Y:S02]  /*0150*/  PRMT R8, R0.reuse, 0x7632, R8 ;  /* 0x0000763200087816 */ /* 0x048fe40000000008 */
[----:B------:R-:W-:Y:S02]  /*0160*/  SHF.L.U32 R9, R0, 0x10, RZ ;  /* 0x0000001000097819 */ /* 0x000fe400000006ff */
[----:B------:R-:W-:Y:S02]  /*0170*/  SHF.L.U32 R0, R3, 0x10, RZ ;  /* 0x0000001003007819 */ /* 0x000fe400000006ff */
[----:B------:R-:W-:Y:S01]  /*0180*/  SHF.L.U32 R3, R8, 0x10, RZ ;  /* 0x0000001008037819 */ /* 0x000fe200000006ff */
[----:B------:R-:W-:-:S04]  /*0190*/  FADD R2, R2, R9 ;  /* 0x0000000902027221 */ /* 0x000fc80000000000 */
[----:B------:R-:W-:Y:S01]  /*01a0*/  FADD R0, R0, R3 ;  /* 0x0000000300007221 */ /* 0x000fe20000000000 */
[----:B------:R-:W-:-:S03]  /*01b0*/  FFMA R8, R2, -1.7020000219345092773, RZ ;  /* 0xbfd9db2302087823 */ /* 0x000fc600000000ff */
[----:B------:R-:W-:Y:S01]  /*01c0*/  FFMA R3, R0, -1.7020000219345092773, RZ ;  /* 0xbfd9db2300037823 */ /* 0x000fe200000000ff */
[----:B------:R-:W-:-:S03]  /*01d0*/  FMUL R8, R8, 1.4426950216293334961 ;  /* 0x3fb8aa3b08087820 */ /* 0x000fc60000400000 */
[----:B------:R-:W-:Y:S02]  /*01e0*/  FMUL R6, R3, 1.4426950216293334961 ;  /* 0x3fb8aa3b03067820 */ /* 0x000fe40000400000 */
[----:B------:R-:W-:-:S03]  /*01f0*/  FSETP.GEU.AND P1, PT, R8, -126, PT ;  /* 0xc2fc00000800780b */ /* 0x000fc60003f2e000 */
[----:B------:R-:W-:-:S10]  /*0200*/  FSETP.GEU.AND P2, PT, R6, -126, PT ;  /* 0xc2fc00000600780b */ /* 0x000fd40003f4e000 */
[----:B------:R-:W-:-:S03]  /*0210*/  @!P1 FMUL R8, R8, 0.5 ;  /* 0x3f00000008089820 */ /* 0x000fc60000400000 */
[----:B------:R-:W-:Y:S01]  /*0220*/  @!P2 FMUL R6, R6, 0.5 ;  /* 0x3f0000000606a820 */ /* 0x000fe20000400000 */
[----:B------:R-:W0:Y:S08]  /*0230*/  MUFU.EX2 R3, R8 ;  /* 0x0000000800037308 */ /* 0x000e300000000800 */
[----:B------:R-:W1:Y:S01]  /*0240*/  MUFU.EX2 R7, R6 ;  /* 0x0000000600077308 */ /* 0x000e620000000800 */
[----:B0-----:R-:W-:-:S04]  /*0250*/  @!P1 FMUL R3, R3, R3 ;  /* 0x0000000303039220 */ /* 0x001fc80000400000 */
[----:B------:R-:W-:Y:S01]  /*0260*/  FADD R3, R3, 1 ;  /* 0x3f80000003037421 */ /* 0x000fe20000000000 */
[----:B-1----:R-:W-:-:S04]  /*0270*/  @!P2 FMUL R7, R7, R7 ;  /* 0x000000070707a220 */ /* 0x002fc80000400000 */
[----:B------:R-:W-:Y:S01]  /*0280*/  FADD R7, R7, 1 ;  /* 0x3f80000007077421 */ /* 0x000fe20000000000 */
[----:B------:R-:W-:-:S04]  /*0290*/  FSETP.GT.AND P1, PT, R3, 8.50705917302346158658e+37, PT ;  /* 0x7e8000000300780b */ /* 0x000fc80003f24000 */
[----:B------:R-:W-:-:S09]  /*02a0*/  FSETP.GT.AND P2, PT, R7, 8.50705917302346158658e+37, PT ;  /* 0x7e8000000700780b */ /* 0x000fd20003f44000 */
[----:B------:R-:W-:-:S04]  /*02b0*/  @P1 FMUL R3, R3, 0.25 ;  /* 0x3e80000003031820 */ /* 0x000fc80000400000 */
[----:B------:R-:W-:Y:S02]  /*02c0*/  @P2 FMUL R7, R7, 0.25 ;  /* 0x3e80000007072820 */ /* 0x000fe40000400000 */
[----:B------:R-:W0:Y:S01]  /*02d0*/  MUFU.RCP R3, R3 ;  /* 0x0000000300037308 */ /* 0x000e220000001000 */
[----:B------:R-:W-:-:S07]  /*02e0*/  MOV R8, 0x3e800000 ;  /* 0x3e80000000087802 */ /* 0x000fce0000000f00 */
[----:B------:R-:W1:Y:S01]  /*02f0*/  MUFU.RCP R7, R7 ;  /* 0x0000000700077308 */ /* 0x000e620000001000 */
[C---:B------:R-:W-:Y:S02]  /*0300*/  FSEL R6, R8.reuse, 1, P1 ;  /* 0x3f80000008067808 */ /* 0x040fe40000800000 */
[----:B------:R-:W-:-:S03]  /*0310*/  FSEL R8, R8, 1, P2 ;  /* 0x3f80000008087808 */ /* 0x000fc60001000000 */
[----:B0-----:R-:W-:-:S04]  /*0320*/  FMUL R9, R3, R6 ;  /* 0x0000000603097220 */ /* 0x001fc80000400000 */
[----:B------:R-:W-:Y:S01]  /*0330*/  FMUL R9, R2, R9 ;  /* 0x0000000902097220 */ /* 0x000fe20000400000 */
[----:B-1----:R-:W-:-:S04]  /*0340*/  FMUL R11, R7, R8 ;  /* 0x00000008070b7220 */ /* 0x002fc80000400000 */
[----:B------:R-:W-:-:S05]  /*0350*/  FMUL R0, R0, R11 ;  /* 0x0000000b00007220 */ /* 0x000fca0000400000 */
[----:B------:R-:W-:Y:S01]  /*0360*/  F2FP.BF16.PACK_AB R9, R0, R9 ;  /* 0x000000090009723e */ /* 0x000fe200000010ff */
[----:B------:R-:W-:Y:S06]  /*0370*/  @P0 EXIT ;  /* 0x000000000000094d */ /* 0x000fec0003800000 */
[----:B------:R-:W-:Y:S01]  /*0380*/  STG.E [R4.64], R9 ;  /* 0x0000000904007986 */ /* 0x000fe2000c101904 */
[----:B------:R-:W-:Y:S05]  /*0390*/  EXIT ;  /* 0x000000000000794d */ /* 0x000fea0003800000 */
.L_x_0:
[----:B------:R-:W-:-:S00]  /*03a0*/  BRA `(.L_x_0) ;  /* 0xfffffff000007947 */ /* 0x000fc0000383ffff */
[----:B------:R-:W-:-:S00]  /*03b0*/  NOP ;  /* 0x0000000000007918 */ /* 0x000fc00000000000 */
        /* <DEDUP_REMOVED lines=12> */
.L_x_1:
